//
// Generated by NVIDIA NVVM Compiler
//
// Compiler Build ID: CL-36424714
// Cuda compilation tools, release 13.0, V13.0.88
// Based on NVVM 20.0.0
//

.version 9.0
.target sm_100
.address_size 64

	// .globl	_Z14make_iterationPKiPiS0_S1_ii
// _ZZ14make_iterationPKiPiS0_S1_iiE18is_infected_shared has been demoted

.visible .entry _Z14make_iterationPKiPiS0_S1_ii(
	.param .u64 .ptr .align 1 _Z14make_iterationPKiPiS0_S1_ii_param_0,
	.param .u64 .ptr .align 1 _Z14make_iterationPKiPiS0_S1_ii_param_1,
	.param .u64 .ptr .align 1 _Z14make_iterationPKiPiS0_S1_ii_param_2,
	.param .u64 .ptr .align 1 _Z14make_iterationPKiPiS0_S1_ii_param_3,
	.param .u32 _Z14make_iterationPKiPiS0_S1_ii_param_4,
	.param .u32 _Z14make_iterationPKiPiS0_S1_ii_param_5
)
{
	.reg .pred 	%p<48>;
	.reg .b32 	%r<106>;
	.reg .b64 	%rd<36>;
	// demoted variable
	.shared .align 4 .b8 _ZZ14make_iterationPKiPiS0_S1_iiE18is_infected_shared[1024];
	ld.param.u64 	%rd10, [_Z14make_iterationPKiPiS0_S1_ii_param_0];
	ld.param.u64 	%rd8, [_Z14make_iterationPKiPiS0_S1_ii_param_1];
	ld.param.u64 	%rd11, [_Z14make_iterationPKiPiS0_S1_ii_param_2];
	ld.param.u64 	%rd9, [_Z14make_iterationPKiPiS0_S1_ii_param_3];
	ld.param.u32 	%r34, [_Z14make_iterationPKiPiS0_S1_ii_param_4];
	ld.param.u32 	%r36, [_Z14make_iterationPKiPiS0_S1_ii_param_5];
	cvta.to.global.u64 	%rd1, %rd11;
	cvta.to.global.u64 	%rd2, %rd10;
	mov.u32 	%r37, %ctaid.x;
	mov.u32 	%r1, %ntid.x;
	mov.u32 	%r2, %tid.x;
	mad.lo.s32 	%r3, %r37, %r1, %r2;
	mov.u32 	%r38, %ctaid.y;
	mov.u32 	%r4, %ntid.y;
	mov.u32 	%r5, %tid.y;
	mad.lo.s32 	%r39, %r38, %r4, %r5;
	max.u32 	%r40, %r3, %r39;
	setp.ge.u32 	%p5, %r40, %r36;
	@%p5 bra 	$L__BB0_26;
	mul.lo.s32 	%r7, %r36, %r39;
	add.s32 	%r8, %r7, %r3;
	mad.lo.s32 	%r9, %r5, %r1, %r2;
	mul.wide.s32 	%rd12, %r8, 4;
	add.s64 	%rd3, %rd2, %rd12;
	ld.global.u32 	%r10, [%rd3];
	setp.gt.s32 	%p6, %r10, 0;
	selp.u32 	%r41, 1, 0, %p6;
	shl.b32 	%r42, %r9, 2;
	mov.u32 	%r43, _ZZ14make_iterationPKiPiS0_S1_iiE18is_infected_shared;
	add.s32 	%r11, %r43, %r42;
	st.shared.u32 	[%r11], %r41;
	bar.sync 	0;
	setp.ne.s32 	%p7, %r10, 0;
	@%p7 bra 	$L__BB0_22;
	setp.ne.s32 	%p10, %r2, 0;
	setp.ne.s32 	%p11, %r5, 0;
	and.pred  	%p12, %p10, %p11;
	add.s32 	%r47, %r1, -1;
	setp.ne.s32 	%p13, %r2, %r47;
	and.pred  	%p14, %p12, %p13;
	add.s32 	%r48, %r4, -1;
	setp.ne.s32 	%p15, %r5, %r48;
	and.pred  	%p16, %p14, %p15;
	@%p16 bra 	$L__BB0_20;
	add.s64 	%rd16, %rd1, %rd12;
	ld.global.u32 	%r12, [%rd16];
	setp.eq.s32 	%p18, %r39, 0;
	setp.gt.s32 	%p19, %r39, %r36;
	or.pred  	%p1, %p18, %p19;
	sub.s32 	%r13, %r7, %r36;
	setp.lt.s32 	%p20, %r3, 1;
	setp.gt.s32 	%p21, %r3, %r36;
	or.pred  	%p2, %p20, %p21;
	or.pred  	%p22, %p2, %p1;
	cvt.s64.s32 	%rd17, %r13;
	cvt.s64.s32 	%rd4, %r3;
	add.s64 	%rd18, %rd4, %rd17;
	shl.b64 	%rd19, %rd18, 2;
	add.s64 	%rd5, %rd2, %rd19;
	mov.b32 	%r98, 0;
	@%p22 bra 	$L__BB0_5;
	ld.global.u32 	%r75, [%rd5+-4];
	setp.gt.s32 	%p23, %r75, 0;
	selp.u32 	%r98, 1, 0, %p23;
$L__BB0_5:
	setp.lt.s32 	%p24, %r3, 0;
	setp.ge.s32 	%p25, %r3, %r36;
	or.pred  	%p3, %p24, %p25;
	or.pred  	%p26, %p3, %p1;
	@%p26 bra 	$L__BB0_7;
	add.s32 	%r76, %r3, %r13;
	mul.wide.s32 	%rd20, %r76, 4;
	add.s64 	%rd21, %rd2, %rd20;
	ld.global.u32 	%r77, [%rd21];
	setp.gt.s32 	%p27, %r77, 0;
	selp.u32 	%r78, 1, 0, %p27;
	add.s32 	%r98, %r98, %r78;
$L__BB0_7:
	add.s32 	%r79, %r3, 1;
	setp.lt.s32 	%p28, %r3, -1;
	setp.ge.s32 	%p29, %r79, %r36;
	or.pred  	%p4, %p28, %p29;
	or.pred  	%p30, %p4, %p1;
	@%p30 bra 	$L__BB0_9;
	ld.global.u32 	%r80, [%rd5+4];
	setp.gt.s32 	%p31, %r80, 0;
	selp.u32 	%r81, 1, 0, %p31;
	add.s32 	%r98, %r98, %r81;
$L__BB0_9:
	setp.ge.s32 	%p32, %r39, %r36;
	or.pred  	%p33, %p2, %p32;
	cvt.s64.s32 	%rd22, %r7;
	add.s64 	%rd23, %rd4, %rd22;
	shl.b64 	%rd24, %rd23, 2;
	add.s64 	%rd6, %rd2, %rd24;
	@%p33 bra 	$L__BB0_11;
	ld.global.u32 	%r82, [%rd6+-4];
	setp.gt.s32 	%p34, %r82, 0;
	selp.u32 	%r83, 1, 0, %p34;
	add.s32 	%r98, %r98, %r83;
$L__BB0_11:
	setp.ge.s32 	%p35, %r39, %r36;
	or.pred  	%p36, %p4, %p35;
	@%p36 bra 	$L__BB0_13;
	ld.global.u32 	%r84, [%rd6+4];
	setp.gt.s32 	%p37, %r84, 0;
	selp.u32 	%r85, 1, 0, %p37;
	add.s32 	%r98, %r98, %r85;
$L__BB0_13:
	add.s32 	%r24, %r39, 1;
	setp.ge.s32 	%p38, %r24, %r36;
	shl.b32 	%r86, %r36, 1;
	add.s32 	%r87, %r13, %r86;
	or.pred  	%p39, %p2, %p38;
	cvt.s64.s32 	%rd25, %r87;
	add.s64 	%rd26, %rd4, %rd25;
	shl.b64 	%rd27, %rd26, 2;
	add.s64 	%rd7, %rd2, %rd27;
	@%p39 bra 	$L__BB0_15;
	ld.global.u32 	%r88, [%rd7+-4];
	setp.gt.s32 	%p40, %r88, 0;
	selp.u32 	%r89, 1, 0, %p40;
	add.s32 	%r98, %r98, %r89;
$L__BB0_15:
	setp.ge.s32 	%p41, %r24, %r36;
	or.pred  	%p42, %p3, %p41;
	@%p42 bra 	$L__BB0_17;
	mul.wide.s32 	%rd28, %r36, 4;
	add.s64 	%rd29, %rd3, %rd28;
	ld.global.u32 	%r90, [%rd29];
	setp.gt.s32 	%p43, %r90, 0;
	selp.u32 	%r91, 1, 0, %p43;
	add.s32 	%r98, %r98, %r91;
$L__BB0_17:
	setp.ge.s32 	%p44, %r24, %r36;
	or.pred  	%p45, %p4, %p44;
	@%p45 bra 	$L__BB0_19;
	ld.global.u32 	%r92, [%rd7+4];
	setp.gt.s32 	%p46, %r92, 0;
	selp.u32 	%r93, 1, 0, %p46;
	add.s32 	%r98, %r98, %r93;
$L__BB0_19:
	setp.gt.s32 	%p47, %r98, %r12;
	mov.b32 	%r105, 0;
	@%p47 bra 	$L__BB0_21;
	bra.uni 	$L__BB0_25;
$L__BB0_20:
	add.s64 	%rd14, %rd1, %rd12;
	ld.global.u32 	%r50, [%rd14];
	sub.s32 	%r51, %r9, %r1;
	shl.b32 	%r52, %r51, 2;
	add.s32 	%r54, %r43, %r52;
	ld.shared.u32 	%r55, [%r54+-4];
	ld.shared.u32 	%r56, [%r54];
	add.s32 	%r57, %r55, %r56;
	ld.shared.u32 	%r58, [%r54+4];
	add.s32 	%r59, %r57, %r58;
	ld.shared.u32 	%r60, [%r11+-4];
	add.s32 	%r61, %r60, %r59;
	ld.shared.u32 	%r62, [%r11];
	add.s32 	%r63, %r61, %r62;
	ld.shared.u32 	%r64, [%r11+4];
	add.s32 	%r65, %r63, %r64;
	shl.b32 	%r66, %r1, 2;
	add.s32 	%r67, %r11, %r66;
	ld.shared.u32 	%r68, [%r67+-4];
	add.s32 	%r69, %r68, %r65;
	ld.shared.u32 	%r70, [%r67];
	add.s32 	%r71, %r69, %r70;
	ld.shared.u32 	%r72, [%r67+4];
	add.s32 	%r73, %r71, %r72;
	setp.le.s32 	%p17, %r73, %r50;
	mov.b32 	%r105, 0;
	@%p17 bra 	$L__BB0_25;
$L__BB0_21:
	cvta.to.global.u64 	%rd30, %rd9;
	mul.wide.s32 	%rd31, %r34, 4;
	add.s64 	%rd32, %rd30, %rd31;
	atom.global.add.u32 	%r96, [%rd32], 1;
	mov.b32 	%r105, 10;
	bra.uni 	$L__BB0_25;
$L__BB0_22:
	setp.lt.s32 	%p8, %r10, 1;
	@%p8 bra 	$L__BB0_24;
	setp.eq.s32 	%p9, %r10, 1;
	add.s32 	%r44, %r10, -1;
	selp.b32 	%r105, -30, %r44, %p9;
	bra.uni 	$L__BB0_25;
$L__BB0_24:
	add.s32 	%r105, %r10, 1;
$L__BB0_25:
	cvta.to.global.u64 	%rd33, %rd8;
	add.s64 	%rd35, %rd33, %rd12;
	st.global.u32 	[%rd35], %r105;
$L__BB0_26:
	ret;

}


// ===== COMPILED SASS (sm_100) =====

	.target	sm_100

	.elftype	@"ET_EXEC"


//--------------------- .note.nv.tkinfo           --------------------------
	.section	.note.nv.tkinfo,"",@"SHT_NOTE"
	.sectionflags	@"SHF_NOTE_NV_TKINFO"
	.tkinfo
        /*0018*/ 	.word	0x00000002
        /*0030*/ 	.string	""
        /*0030*/ 	.string	"ptxas"
        /*0030*/ 	.string	"Cuda compilation tools, release 13.0, V13.0.88"
        /*0030*/ 	.string	"Build cuda_13.0.r13.0/compiler.36424714_0"
        /*0030*/ 	.string	"-arch sm_100 -m 64 "



//--------------------- .note.nv.cuinfo           --------------------------
	.section	.note.nv.cuinfo,"",@"SHT_NOTE"
	.sectionflags	@"SHF_NOTE_NV_CUINFO"
        /*0018*/ 	.short	0x0002
        /*001a*/ 	.short	0x0064
        /*001c*/ 	.short	0x0082
	.zero		2


//--------------------- .nv.info                  --------------------------
	.section	.nv.info,"",@"SHT_CUDA_INFO"
	.align	4


	//----- nvinfo : EIATTR_REGCOUNT
	.align		4
        /*0000*/ 	.byte	0x04, 0x2f
        /*0002*/ 	.short	(.L_1 - .L_0)
	.align		4
.L_0:
        /*0004*/ 	.word	index@(_Z14make_iterationPKiPiS0_S1_ii)
        /*0008*/ 	.word	0x00000014


	//----- nvinfo : EIATTR_FRAME_SIZE
	.align		4
.L_1:
        /*000c*/ 	.byte	0x04, 0x11
        /*000e*/ 	.short	(.L_3 - .L_2)
	.align		4
.L_2:
        /*0010*/ 	.word	index@(_Z14make_iterationPKiPiS0_S1_ii)
        /*0014*/ 	.word	0x00000000


	//----- nvinfo : EIATTR_MIN_STACK_SIZE
	.align		4
.L_3:
        /*0018*/ 	.byte	0x04, 0x12
        /*001a*/ 	.short	(.L_5 - .L_4)
	.align		4
.L_4:
        /*001c*/ 	.word	index@(_Z14make_iterationPKiPiS0_S1_ii)
        /*0020*/ 	.word	0x00000000
.L_5:


//--------------------- .nv.compat                --------------------------
	.section	.nv.compat,"",@"SHT_CUDA_COMPAT_INFO"
	.align	4
        /*0000*/ 	.byte	0x02, 0x09, 0x00, 0x00, 0x02, 0x02, 0x01, 0x00, 0x02, 0x05, 0x05, 0x00, 0x03, 0x07, 0x01, 0x01
        /*0010*/ 	.byte	0x02, 0x03, 0x00, 0x00, 0x02, 0x06, 0x01, 0x00, 0x04, 0x0b, 0x08, 0x00, 0x09, 0x00, 0x00, 0x00
        /*0020*/ 	.byte	0x00, 0x00, 0x00, 0x00


//--------------------- .nv.info._Z14make_iterationPKiPiS0_S1_ii --------------------------
	.section	.nv.info._Z14make_iterationPKiPiS0_S1_ii,"",@"SHT_CUDA_INFO"
	.sectionflags	@""
	.align	4


	//----- nvinfo : EIATTR_CUDA_API_VERSION
	.align		4
        /*0000*/ 	.byte	0x04, 0x37
        /*0002*/ 	.short	(.L_7 - .L_6)
.L_6:
        /*0004*/ 	.word	0x00000082


	//----- nvinfo : EIATTR_KPARAM_INFO
	.align		4
.L_7:
        /*0008*/ 	.byte	0x04, 0x17
        /*000a*/ 	.short	(.L_9 - .L_8)
.L_8:
        /*000c*/ 	.word	0x00000000
        /*0010*/ 	.short	0x0005
        /*0012*/ 	.short	0x0024
        /*0014*/ 	.byte	0x00, 0xf0, 0x11, 0x00


	//----- nvinfo : EIATTR_KPARAM_INFO
	.align		4
.L_9:
        /*0018*/ 	.byte	0x04, 0x17
        /*001a*/ 	.short	(.L_11 - .L_10)
.L_10:
        /*001c*/ 	.word	0x00000000
        /*0020*/ 	.short	0x0004
        /*0022*/ 	.short	0x0020
        /*0024*/ 	.byte	0x00, 0xf0, 0x11, 0x00


	//----- nvinfo : EIATTR_KPARAM_INFO
	.align		4
.L_11:
        /*0028*/ 	.byte	0x04, 0x17
        /*002a*/ 	.short	(.L_13 - .L_12)
.L_12:
        /*002c*/ 	.word	0x00000000
        /*0030*/ 	.short	0x0003
        /*0032*/ 	.short	0x0018
        /*0034*/ 	.byte	0x00, 0xf5, 0x21, 0x00


	//----- nvinfo : EIATTR_KPARAM_INFO
	.align		4
.L_13:
        /*0038*/ 	.byte	0x04, 0x17
        /*003a*/ 	.short	(.L_15 - .L_14)
.L_14:
        /*003c*/ 	.word	0x00000000
        /*0040*/ 	.short	0x0002
        /*0042*/ 	.short	0x0010
        /*0044*/ 	.byte	0x00, 0xf5, 0x21, 0x00


	//----- nvinfo : EIATTR_KPARAM_INFO
	.align		4
.L_15:
        /*0048*/ 	.byte	0x04, 0x17
        /*004a*/ 	.short	(.L_17 - .L_16)
.L_16:
        /*004c*/ 	.word	0x00000000
        /*0050*/ 	.short	0x0001
        /*0052*/ 	.short	0x0008
        /*0054*/ 	.byte	0x00, 0xf5, 0x21, 0x00


	//----- nvinfo : EIATTR_KPARAM_INFO
	.align		4
.L_17:
        /*0058*/ 	.byte	0x04, 0x17
        /*005a*/ 	.short	(.L_19 - .L_18)
.L_18:
        /*005c*/ 	.word	0x00000000
        /*0060*/ 	.short	0x0000
        /*0062*/ 	.short	0x0000
        /*0064*/ 	.byte	0x00, 0xf5, 0x21, 0x00


	//----- nvinfo : EIATTR_SPARSE_MMA_MASK
	.align		4
.L_19:
        /*0068*/ 	.byte	0x03, 0x50
        /*006a*/ 	.short	0x0000


	//----- nvinfo : EIATTR_MAXREG_COUNT
	.align		4
        /*006c*/ 	.byte	0x03, 0x1b
        /*006e*/ 	.short	0x00ff


	//----- nvinfo : EIATTR_NUM_BARRIERS
	.align		4
        /*0070*/ 	.byte	0x02, 0x4c
        /*0072*/ 	.byte	0x01
	.zero		1


	//----- nvinfo : EIATTR_MERCURY_ISA_VERSION
	.align		4
        /*0074*/ 	.byte	0x03, 0x5f
        /*0076*/ 	.short	0x0101


	//----- nvinfo : EIATTR_INT_WARP_WIDE_INSTR_OFFSETS
	.align		4
        /*0078*/ 	.byte	0x04, 0x31
        /*007a*/ 	.short	(.L_21 - .L_20)


	//   ....[0]....
.L_20:
        /*007c*/ 	.word	0x00000950


	//----- nvinfo : EIATTR_VRC_CTA_INIT_COUNT
	.align		4
.L_21:
        /*0080*/ 	.byte	0x02, 0x4a
	.zero		1
	.zero		1


	//----- nvinfo : EIATTR_EXIT_INSTR_OFFSETS
	.align		4
        /*0084*/ 	.byte	0x04, 0x1c
        /*0086*/ 	.short	(.L_23 - .L_22)


	//   ....[0]....
.L_22:
        /*0088*/ 	.word	0x000000c0


	//   ....[1]....
        /*008c*/ 	.word	0x00000a80


	//----- nvinfo : EIATTR_CRS_STACK_SIZE
	.align		4
.L_23:
        /*0090*/ 	.byte	0x04, 0x1e
        /*0092*/ 	.short	(.L_25 - .L_24)
.L_24:
        /*0094*/ 	.word	0x00000000


	//----- nvinfo : EIATTR_CBANK_PARAM_SIZE
	.align		4
.L_25:
        /*0098*/ 	.byte	0x03, 0x19
        /*009a*/ 	.short	0x0028


	//----- nvinfo : EIATTR_PARAM_CBANK
	.align		4
        /*009c*/ 	.byte	0x04, 0x0a
        /*009e*/ 	.short	(.L_27 - .L_26)
	.align		4
.L_26:
        /*00a0*/ 	.word	index@(.nv.constant0._Z14make_iterationPKiPiS0_S1_ii)
        /*00a4*/ 	.short	0x0380
        /*00a6*/ 	.short	0x0028


	//----- nvinfo : EIATTR_SW_WAR
	.align		4
.L_27:
        /*00a8*/ 	.byte	0x04, 0x36
        /*00aa*/ 	.short	(.L_29 - .L_28)
.L_28:
        /*00ac*/ 	.word	0x00000008
.L_29:


//--------------------- .nv.callgraph             --------------------------
	.section	.nv.callgraph,"",@"SHT_CUDA_CALLGRAPH"
	.align	4
	.sectionentsize	8
	.align		4
        /*0000*/ 	.word	0x00000000
	.align		4
        /*0004*/ 	.word	0xffffffff
	.align		4
        /*0008*/ 	.word	0x00000000
	.align		4
        /*000c*/ 	.word	0xfffffffe
	.align		4
        /*0010*/ 	.word	0x00000000
	.align		4
        /*0014*/ 	.word	0xfffffffd
	.align		4
        /*0018*/ 	.word	0x00000000
	.align		4
        /*001c*/ 	.word	0xfffffffc


//--------------------- .text._Z14make_iterationPKiPiS0_S1_ii --------------------------
	.section	.text._Z14make_iterationPKiPiS0_S1_ii,"ax",@progbits
	.align	128
        .global         _Z14make_iterationPKiPiS0_S1_ii
        .type           _Z14make_iterationPKiPiS0_S1_ii,@function
        .size           _Z14make_iterationPKiPiS0_S1_ii,(.L_x_7 - _Z14make_iterationPKiPiS0_S1_ii)
        .other          _Z14make_iterationPKiPiS0_S1_ii,@"STO_CUDA_ENTRY STV_DEFAULT"
_Z14make_iterationPKiPiS0_S1_ii:
.text._Z14make_iterationPKiPiS0_S1_ii:
[----:B------:R-:W-:Y:S01]  /*0000*/  LDC R1, c[0x0][0x37c] ;  /* 0x0000df00ff017b82 */ /* 0x000fe20000000800 */
[----:B------:R-:W0:Y:S07]  /*0010*/  S2R R16, SR_TID.X ;  /* 0x0000000000107919 */ /* 0x000e2e0000002100 */
[----:B------:R-:W0:Y:S01]  /*0020*/  LDC R9, c[0x0][0x360] ;  /* 0x0000d800ff097b82 */ /* 0x000e220000000800 */
[----:B------:R-:W1:Y:S07]  /*0030*/  S2R R15, SR_TID.Y ;  /* 0x00000000000f7919 */ /* 0x000e6e0000002200 */
[----:B------:R-:W0:Y:S08]  /*0040*/  S2UR UR4, SR_CTAID.X ;  /* 0x00000000000479c3 */ /* 0x000e300000002500 */
[----:B------:R-:W1:Y:S08]  /*0050*/  S2UR UR5, SR_CTAID.Y ;  /* 0x00000000000579c3 */ /* 0x000e700000002600 */
[----:B------:R-:W1:Y:S08]  /*0060*/  LDC R14, c[0x0][0x364] ;  /* 0x0000d900ff0e7b82 */ /* 0x000e700000000800 */
[----:B------:R-:W2:Y:S01]  /*0070*/  LDC R5, c[0x0][0x3a4] ;  /* 0x0000e900ff057b82 */ /* 0x000ea20000000800 */
[----:B0-----:R-:W-:-:S02]  /*0080*/  IMAD R10, R9, UR4, R16 ;  /* 0x00000004090a7c24 */ /* 0x001fc4000f8e0210 */
[----:B-1----:R-:W-:-:S05]  /*0090*/  IMAD R4, R14, UR5, R15 ;  /* 0x000000050e047c24 */ /* 0x002fca000f8e020f */
[----:B------:R-:W-:-:S04]  /*00a0*/  VIMNMX.U32 R0, PT, PT, R10, R4, !PT ;  /* 0x000000040a007248 */ /* 0x000fc80007fe0000 */
[----:B--2---:R-:W-:-:S13]  /*00b0*/  ISETP.GE.U32.AND P0, PT, R0, R5, PT ;  /* 0x000000050000720c */ /* 0x004fda0003f06070 */
[----:B------:R-:W-:Y:S05]  /*00c0*/  @P0 EXIT ;  /* 0x000000000000094d */ /* 0x000fea0003800000 */
[----:B------:R-:W0:Y:S01]  /*00d0*/  LDC.64 R6, c[0x0][0x380] ;  /* 0x0000e000ff067b82 */ /* 0x000e220000000a00 */
[----:B------:R-:W1:Y:S01]  /*00e0*/  LDCU.64 UR6, c[0x0][0x358] ;  /* 0x00006b00ff0677ac */ /* 0x000e620008000a00 */
[----:B------:R-:W-:-:S04]  /*00f0*/  IMAD R11, R4, R5, RZ ;  /* 0x00000005040b7224 */ /* 0x000fc800078e02ff */
[----:B------:R-:W-:-:S04]  /*0100*/  IMAD.IADD R0, R10, 0x1, R11 ;  /* 0x000000010a007824 */ /* 0x000fc800078e020b */
[----:B0-----:R-:W-:-:S05]  /*0110*/  IMAD.WIDE R2, R0, 0x4, R6 ;  /* 0x0000000400027825 */ /* 0x001fca00078e0206 */
[----:B-1----:R-:W2:Y:S01]  /*0120*/  LDG.E R17, desc[UR6][R2.64] ;  /* 0x0000000602117981 */ /* 0x002ea2000c1e1900 */
[----:B------:R-:W0:Y:S01]  /*0130*/  S2UR UR5, SR_CgaCtaId ;  /* 0x00000000000579c3 */ /* 0x000e220000008800 */
[----:B------:R-:W-:Y:S01]  /*0140*/  UMOV UR4, 0x400 ;  /* 0x0000040000047882 */ /* 0x000fe20000000000 */
[----:B------:R-:W-:Y:S01]  /*0150*/  IMAD R12, R9, R15, R16 ;  /* 0x0000000f090c7224 */ /* 0x000fe200078e0210 */
[----:B------:R-:W-:Y:S01]  /*0160*/  BSSY.RECONVERGENT B0, `(.L_x_0) ;  /* 0x000008d000007945 */ /* 0x000fe20003800200 */
[----:B0-----:R-:W-:-:S06]  /*0170*/  ULEA UR4, UR5, UR4, 0x18 ;  /* 0x0000000405047291 */ /* 0x001fcc000f8ec0ff */
[----:B------:R-:W-:Y:S02]  /*0180*/  LEA R8, R12, UR4, 0x2 ;  /* 0x000000040c087c11 */ /* 0x000fe4000f8e10ff */
[----:B--2---:R-:W-:-:S04]  /*0190*/  ISETP.GT.AND P0, PT, R17, RZ, PT ;  /* 0x000000ff1100720c */ /* 0x004fc80003f04270 */
[----:B------:R-:W-:Y:S02]  /*01a0*/  SEL R13, RZ, 0x1, !P0 ;  /* 0x00000001ff0d7807 */ /* 0x000fe40004000000 */
[----:B------:R-:W-:-:S03]  /*01b0*/  ISETP.NE.AND P0, PT, R17, RZ, PT ;  /* 0x000000ff1100720c */ /* 0x000fc60003f05270 */
[----:B------:R0:W-:Y:S01]  /*01c0*/  STS [R8], R13 ;  /* 0x0000000d08007388 */ /* 0x0001e20000000800 */
[----:B------:R-:W-:Y:S09]  /*01d0*/  BAR.SYNC.DEFER_BLOCKING 0x0 ;  /* 0x0000000000007b1d */ /* 0x000ff20000010000 */
[----:B0-----:R-:W-:Y:S05]  /*01e0*/  @P0 BRA `(.L_x_1) ;  /* 0x0000000400fc0947 */ /* 0x001fea0003800000 */
[----:B------:R-:W-:Y:S01]  /*01f0*/  ISETP.NE.AND P0, PT, R15, RZ, PT ;  /* 0x000000ff0f00720c */ /* 0x000fe20003f05270 */
[----:B------:R-:W-:Y:S01]  /*0200*/  VIADD R14, R14, 0xffffffff ;  /* 0xffffffff0e0e7836 */ /* 0x000fe20000000000 */
[----:B------:R-:W-:Y:S01]  /*0210*/  BSSY.RELIABLE B1, `(.L_x_2) ;  /* 0x0000071000017945 */ /* 0x000fe20003800100 */
[----:B------:R-:W-:Y:S01]  /*0220*/  VIADD R13, R9, 0xffffffff ;  /* 0xffffffff090d7836 */ /* 0x000fe20000000000 */
[C---:B------:R-:W-:Y:S02]  /*0230*/  ISETP.NE.AND P0, PT, R16.reuse, RZ, P0 ;  /* 0x000000ff1000720c */ /* 0x040fe40000705270 */
[----:B------:R-:W-:Y:S02]  /*0240*/  ISETP.NE.AND P1, PT, R15, R14, PT ;  /* 0x0000000e0f00720c */ /* 0x000fe40003f25270 */
[----:B------:R-:W-:-:S13]  /*0250*/  ISETP.NE.AND P0, PT, R16, R13, P0 ;  /* 0x0000000d1000720c */ /* 0x000fda0000705270 */
[----:B------:R-:W-:Y:S05]  /*0260*/  @P0 BRA P1, `(.L_x_3) ;  /* 0x0000000400500947 */ /* 0x000fea0000800000 */
[----:B------:R-:W0:Y:S01]  /*0270*/  LDCU.64 UR8, c[0x0][0x380] ;  /* 0x00007000ff0877ac */ /* 0x000e220008000a00 */
[-C--:B------:R-:W-:Y:S01]  /*0280*/  ISETP.GT.AND P2, PT, R4, R5.reuse, PT ;  /* 0x000000050400720c */ /* 0x080fe20003f44270 */
[----:B------:R-:W-:Y:S01]  /*0290*/  IMAD.IADD R15, R11, 0x1, -R5 ;  /* 0x000000010b0f7824 */ /* 0x000fe200078e0a05 */
[-C--:B------:R-:W-:Y:S02]  /*02a0*/  ISETP.GE.AND P0, PT, R10, R5.reuse, PT ;  /* 0x000000050a00720c */ /* 0x080fe40003f06270 */
[----:B------:R-:W-:Y:S02]  /*02b0*/  ISETP.EQ.OR P2, PT, R4, RZ, P2 ;  /* 0x000000ff0400720c */ /* 0x000fe40001742670 */
[C---:B------:R-:W-:Y:S02]  /*02c0*/  ISETP.LT.OR P0, PT, R10.reuse, RZ, P0 ;  /* 0x000000ff0a00720c */ /* 0x040fe40000701670 */
[----:B------:R-:W-:Y:S02]  /*02d0*/  ISETP.GT.AND P3, PT, R10, R5, PT ;  /* 0x000000050a00720c */ /* 0x000fe40003f64270 */
[----:B------:R-:W-:-:S02]  /*02e0*/  PLOP3.LUT P4, PT, P0, P2, PT, 0xf8, 0x8f ;  /* 0x00000000008f781c */ /* 0x000fc40000785f70 */
[C---:B------:R-:W-:Y:S02]  /*02f0*/  ISETP.LT.OR P3, PT, R10.reuse, 0x1, P3 ;  /* 0x000000010a00780c */ /* 0x040fe40001f61670 */
[----:B------:R-:W-:Y:S02]  /*0300*/  SHF.R.S32.HI R14, RZ, 0x1f, R10 ;  /* 0x0000001fff0e7819 */ /* 0x000fe4000001140a */
[C---:B------:R-:W-:Y:S02]  /*0310*/  IADD3 R9, P1, PT, R10.reuse, R15, RZ ;  /* 0x0000000f0a097210 */ /* 0x040fe40007f3e0ff */
[----:B------:R-:W-:Y:S02]  /*0320*/  PLOP3.LUT P5, PT, P3, P2, PT, 0xf8, 0x8f ;  /* 0x00000000008f781c */ /* 0x000fe40001fa5f70 */
[----:B------:R-:W-:Y:S02]  /*0330*/  LEA.HI.X.SX32 R12, R15, R14, 0x1, P1 ;  /* 0x0000000e0f0c7211 */ /* 0x000fe400008f0eff */
[----:B0-----:R-:W-:Y:S01]  /*0340*/  LEA R8, P1, R9, UR8, 0x2 ;  /* 0x0000000809087c11 */ /* 0x001fe2000f8210ff */
[----:B------:R-:W-:-:S03]  /*0350*/  @!P4 IMAD.IADD R13, R10, 0x1, R15 ;  /* 0x000000010a0dc824 */ /* 0x000fc600078e020f */
[----:B------:R-:W-:Y:S01]  /*0360*/  LEA.HI.X R9, R9, UR9, R12, 0x2, P1 ;  /* 0x0000000909097c11 */ /* 0x000fe200088f140c */
[----:B------:R-:W-:-:S04]  /*0370*/  @!P4 IMAD.WIDE R12, R13, 0x4, R6 ;  /* 0x000000040d0cc825 */ /* 0x000fc800078e0206 */
[----:B------:R-:W2:Y:S04]  /*0380*/  @!P5 LDG.E R16, desc[UR6][R8.64+-0x4] ;  /* 0xfffffc060810d981 */ /* 0x000ea8000c1e1900 */
[----:B------:R-:W3:Y:S01]  /*0390*/  @!P4 LDG.E R12, desc[UR6][R12.64] ;  /* 0x000000060c0cc981 */ /* 0x000ee2000c1e1900 */
[----:B------:R-:W-:Y:S02]  /*03a0*/  VIADD R6, R10, 0x1 ;  /* 0x000000010a067836 */ /* 0x000fe40000000000 */
[----:B------:R-:W-:-:S03]  /*03b0*/  IMAD R15, R5, 0x2, R15 ;  /* 0x00000002050f7824 */ /* 0x000fc600078e020f */
[----:B------:R-:W-:Y:S01]  /*03c0*/  ISETP.GE.AND P1, PT, R6, R5, PT ;  /* 0x000000050600720c */ /* 0x000fe20003f26270 */
[----:B------:R-:W-:-:S03]  /*03d0*/  IMAD.MOV.U32 R6, RZ, RZ, RZ ;  /* 0x000000ffff067224 */ /* 0x000fc600078e00ff */
[----:B------:R-:W-:-:S04]  /*03e0*/  ISETP.LT.OR P1, PT, R10, -0x1, P1 ;  /* 0xffffffff0a00780c */ /* 0x000fc80000f21670 */
[----:B------:R-:W-:-:S13]  /*03f0*/  PLOP3.LUT P2, PT, P1, P2, PT, 0xf8, 0x8f ;  /* 0x00000000008f781c */ /* 0x000fda0000f45f70 */
[----:B------:R-:W4:Y:S01]  /*0400*/  @!P2 LDG.E R8, desc[UR6][R8.64+0x4] ;  /* 0x000004060808a981 */ /* 0x000f22000c1e1900 */
[----:B--2---:R-:W-:-:S04]  /*0410*/  @!P5 ISETP.GT.AND P6, PT, R16, RZ, PT ;  /* 0x000000ff1000d20c */ /* 0x004fc80003fc4270 */
[----:B------:R-:W-:Y:S02]  /*0420*/  @!P5 SEL R6, RZ, 0x1, !P6 ;  /* 0x00000001ff06d807 */ /* 0x000fe40007000000 */
[----:B---3--:R-:W-:Y:S02]  /*0430*/  ISETP.GT.OR P5, PT, R12, RZ, P4 ;  /* 0x000000ff0c00720c */ /* 0x008fe400027a4670 */
[----:B------:R-:W-:Y:S01]  /*0440*/  IADD3 R16, P6, PT, R10, R11, RZ ;  /* 0x0000000b0a107210 */ /* 0x000fe20007fde0ff */
[----:B------:R-:W-:-:S03]  /*0450*/  @!P4 VIADD R7, R6, 0x1 ;  /* 0x000000010607c836 */ /* 0x000fc60000000000 */
[----:B------:R-:W-:Y:S02]  /*0460*/  LEA.HI.X.SX32 R11, R11, R14, 0x1, P6 ;  /* 0x0000000e0b0b7211 */ /* 0x000fe400030f0eff */
[----:B------:R-:W-:-:S04]  /*0470*/  LEA R12, P6, R16, UR8, 0x2 ;  /* 0x00000008100c7c11 */ /* 0x000fc8000f8c10ff */
[----:B------:R-:W-:Y:S01]  /*0480*/  LEA.HI.X R13, R16, UR9, R11, 0x2, P6 ;  /* 0x00000009100d7c11 */ /* 0x000fe2000b0f140b */
[----:B------:R-:W-:Y:S01]  /*0490*/  @!P5 IMAD.MOV R7, RZ, RZ, R6 ;  /* 0x000000ffff07d224 */ /* 0x000fe200078e0206 */
[----:B------:R-:W-:Y:S02]  /*04a0*/  IADD3 R11, P6, PT, R10, R15, RZ ;  /* 0x0000000f0a0b7210 */ /* 0x000fe40007fde0ff */
[----:B------:R-:W-:Y:S02]  /*04b0*/  ISETP.GE.OR P5, PT, R4, R5, P3 ;  /* 0x000000050400720c */ /* 0x000fe40001fa6670 */
[----:B------:R-:W-:Y:S02]  /*04c0*/  LEA.HI.X.SX32 R14, R15, R14, 0x1, P6 ;  /* 0x0000000e0f0e7211 */ /* 0x000fe400030f0eff */
[----:B------:R-:W-:-:S04]  /*04d0*/  LEA R10, P6, R11, UR8, 0x2 ;  /* 0x000000080b0a7c11 */ /* 0x000fc8000f8c10ff */
[----:B------:R-:W-:Y:S02]  /*04e0*/  LEA.HI.X R11, R11, UR9, R14, 0x2, P6 ;  /* 0x000000090b0b7c11 */ /* 0x000fe4000b0f140e */
[CC--:B------:R-:W-:Y:S01]  /*04f0*/  ISETP.GE.OR P6, PT, R4.reuse, R5.reuse, P1 ;  /* 0x000000050400720c */ /* 0x0c0fe20000fc6670 */
[----:B------:R-:W-:Y:S02]  /*0500*/  VIADD R4, R4, 0x1 ;  /* 0x0000000104047836 */ /* 0x000fe40000000000 */
[----:B------:R-:W2:Y:S03]  /*0510*/  @!P5 LDG.E R16, desc[UR6][R12.64+-0x4] ;  /* 0xfffffc060c10d981 */ /* 0x000ea6000c1e1900 */
[CC--:B------:R-:W-:Y:S02]  /*0520*/  ISETP.GE.OR P3, PT, R4.reuse, R5.reuse, P3 ;  /* 0x000000050400720c */ /* 0x0c0fe40001f66670 */
[----:B------:R-:W-:-:S05]  /*0530*/  ISETP.GE.OR P0, PT, R4, R5, P0 ;  /* 0x000000050400720c */ /* 0x000fca0000706670 */
[----:B------:R-:W3:Y:S01]  /*0540*/  @!P6 LDG.E R9, desc[UR6][R12.64+0x4] ;  /* 0x000004060c09e981 */ /* 0x000ee2000c1e1900 */
[----:B------:R-:W-:-:S05]  /*0550*/  ISETP.GE.OR P1, PT, R4, R5, P1 ;  /* 0x000000050400720c */ /* 0x000fca0000f26670 */
[----:B------:R-:W5:Y:S02]  /*0560*/  @!P3 LDG.E R17, desc[UR6][R10.64+-0x4] ;  /* 0xfffffc060a11b981 */ /* 0x000f64000c1e1900 */
[----:B------:R-:W-:Y:S02]  /*0570*/  @!P0 IMAD.WIDE R14, R5, 0x4, R2 ;  /* 0x00000004050e8825 */ /* 0x000fe400078e0202 */
[----:B------:R-:W0:Y:S04]  /*0580*/  LDC.64 R2, c[0x0][0x390] ;  /* 0x0000e400ff027b82 */ /* 0x000e280000000a00 */
[----:B------:R-:W5:Y:S04]  /*0590*/  @!P0 LDG.E R14, desc[UR6][R14.64] ;  /* 0x000000060e0e8981 */ /* 0x000f68000c1e1900 */
[----:B------:R-:W5:Y:S01]  /*05a0*/  @!P1 LDG.E R5, desc[UR6][R10.64+0x4] ;  /* 0x000004060a059981 */ /* 0x000f62000c1e1900 */
[----:B0-----:R-:W-:-:S06]  /*05b0*/  IMAD.WIDE R2, R0, 0x4, R2 ;  /* 0x0000000400027825 */ /* 0x001fcc00078e0202 */
[----:B------:R0:W5:Y:S01]  /*05c0*/  LDG.E R3, desc[UR6][R2.64] ;  /* 0x0000000602037981 */ /* 0x000162000c1e1900 */
[----:B------:R-:W-:Y:S01]  /*05d0*/  @!P4 IMAD.MOV.U32 R6, RZ, RZ, R7 ;  /* 0x000000ffff06c224 */ /* 0x000fe200078e0007 */
[----:B----4-:R-:W-:-:S03]  /*05e0*/  ISETP.GT.OR P4, PT, R8, RZ, P2 ;  /* 0x000000ff0800720c */ /* 0x010fc60001784670 */
[----:B------:R-:W-:-:S10]  /*05f0*/  @!P2 VIADD R4, R6, 0x1 ;  /* 0x000000010604a836 */ /* 0x000fd40000000000 */
[----:B------:R-:W-:-:S04]  /*0600*/  @!P4 IMAD.MOV R4, RZ, RZ, R6 ;  /* 0x000000ffff04c224 */ /* 0x000fc800078e0206 */
[----:B------:R-:W-:-:S04]  /*0610*/  @!P2 IMAD.MOV.U32 R6, RZ, RZ, R4 ;  /* 0x000000ffff06a224 */ /* 0x000fc800078e0004 */
[----:B------:R-:W-:Y:S01]  /*0620*/  @!P5 VIADD R4, R6, 0x1 ;  /* 0x000000010604d836 */ /* 0x000fe20000000000 */
[----:B--2---:R-:W-:Y:S02]  /*0630*/  ISETP.GT.OR P4, PT, R16, RZ, P5 ;  /* 0x000000ff1000720c */ /* 0x004fe40002f84670 */
[----:B---3--:R-:W-:-:S11]  /*0640*/  ISETP.GT.OR P2, PT, R9, RZ, P6 ;  /* 0x000000ff0900720c */ /* 0x008fd60003744670 */
[----:B------:R-:W-:Y:S01]  /*0650*/  @!P4 IMAD.MOV R4, RZ, RZ, R6 ;  /* 0x000000ffff04c224 */ /* 0x000fe200078e0206 */
[----:B-----5:R-:W-:-:S03]  /*0660*/  ISETP.GT.OR P4, PT, R17, RZ, P3 ;  /* 0x000000ff1100720c */ /* 0x020fc60001f84670 */
[----:B------:R-:W-:-:S04]  /*0670*/  @!P5 IMAD.MOV.U32 R6, RZ, RZ, R4 ;  /* 0x000000ffff06d224 */ /* 0x000fc800078e0004 */
[----:B0-----:R-:W-:Y:S02]  /*0680*/  @!P6 VIADD R2, R6, 0x1 ;  /* 0x000000010602e836 */ /* 0x001fe40000000000 */
[----:B------:R-:W-:Y:S01]  /*0690*/  @!P2 IMAD.MOV R2, RZ, RZ, R6 ;  /* 0x000000ffff02a224 */ /* 0x000fe200078e0206 */
[----:B------:R-:W-:-:S03]  /*06a0*/  ISETP.GT.OR P2, PT, R14, RZ, P0 ;  /* 0x000000ff0e00720c */ /* 0x000fc60000744670 */
[----:B------:R-:W-:-:S04]  /*06b0*/  @!P6 IMAD.MOV.U32 R6, RZ, RZ, R2 ;  /* 0x000000ffff06e224 */ /* 0x000fc800078e0002 */
[----:B------:R-:W-:Y:S02]  /*06c0*/  @!P3 VIADD R2, R6, 0x1 ;  /* 0x000000010602b836 */ /* 0x000fe40000000000 */
[----:B------:R-:W-:-:S04]  /*06d0*/  @!P4 IMAD.MOV R2, RZ, RZ, R6 ;  /* 0x000000ffff02c224 */ /* 0x000fc800078e0206 */
[----:B------:R-:W-:Y:S01]  /*06e0*/  @!P3 IMAD.MOV.U32 R6, RZ, RZ, R2 ;  /* 0x000000ffff06b224 */ /* 0x000fe200078e0002 */
[----:B------:R-:W-:-:S03]  /*06f0*/  ISETP.GT.OR P3, PT, R5, RZ, P1 ;  /* 0x000000ff0500720c */ /* 0x000fc60000f64670 */
[----:B------:R-:W-:Y:S02]  /*0700*/  @!P0 VIADD R2, R6, 0x1 ;  /* 0x0000000106028836 */ /* 0x000fe40000000000 */
[----:B------:R-:W-:-:S04]  /*0710*/  @!P2 IMAD.MOV R2, RZ, RZ, R6 ;  /* 0x000000ffff02a224 */ /* 0x000fc800078e0206 */
[----:B------:R-:W-:-:S04]  /*0720*/  @!P0 IMAD.MOV.U32 R6, RZ, RZ, R2 ;  /* 0x000000ffff068224 */ /* 0x000fc800078e0002 */
[----:B------:R-:W-:Y:S02]  /*0730*/  @!P1 VIADD R2, R6, 0x1 ;  /* 0x0000000106029836 */ /* 0x000fe40000000000 */
[----:B------:R-:W-:-:S04]  /*0740*/  @!P3 IMAD.MOV R2, RZ, RZ, R6 ;  /* 0x000000ffff02b224 */ /* 0x000fc800078e0206 */
[----:B------:R-:W-:-:S05]  /*0750*/  @!P1 IMAD.MOV.U32 R6, RZ, RZ, R2 ;  /* 0x000000ffff069224 */ /* 0x000fca00078e0002 */
[----:B------:R-:W-:-:S13]  /*0760*/  ISETP.GT.AND P0, PT, R6, R3, PT ;  /* 0x000000030600720c */ /* 0x000fda0003f04270 */
[----:B------:R-:W-:Y:S05]  /*0770*/  @!P0 BREAK.RELIABLE B1 ;  /* 0x0000000000018942 */ /* 0x000fea0003800100 */
[----:B------:R-:W-:Y:S05]  /*0780*/  @P0 BRA `(.L_x_4) ;  /* 0x0000000000640947 */ /* 0x000fea0003800000 */
[----:B------:R-:W-:Y:S01]  /*0790*/  IMAD.MOV.U32 R5, RZ, RZ, RZ ;  /* 0x000000ffff057224 */ /* 0x000fe200078e00ff */
[----:B------:R-:W-:Y:S06]  /*07a0*/  BRA `(.L_x_5) ;  /* 0x0000000000a07947 */ /* 0x000fec0003800000 */
.L_x_3:
[----:B------:R-:W0:Y:S01]  /*07b0*/  LDC.64 R2, c[0x0][0x390] ;  /* 0x0000e400ff027b82 */ /* 0x000e220000000a00 */
[----:B------:R-:W-:Y:S01]  /*07c0*/  IMAD.IADD R12, R12, 0x1, -R9 ;  /* 0x000000010c0c7824 */ /* 0x000fe200078e0a09 */
[----:B------:R-:W-:Y:S01]  /*07d0*/  LDS R7, [R8+-0x4] ;  /* 0xfffffc0008077984 */ /* 0x000fe20000000800 */
[----:B------:R-:W-:-:S03]  /*07e0*/  IMAD R10, R9, 0x4, R8 ;  /* 0x00000004090a7824 */ /* 0x000fc600078e0208 */
[----:B------:R-:W-:Y:S01]  /*07f0*/  LDS R11, [R8+0x4] ;  /* 0x00000400080b7984 */ /* 0x000fe20000000800 */
[----:B0-----:R-:W-:Y:S01]  /*0800*/  IMAD.WIDE R2, R0, 0x4, R2 ;  /* 0x0000000400027825 */ /* 0x001fe200078e0202 */
[----:B------:R-:W-:Y:S02]  /*0810*/  LEA R12, R12, UR4, 0x2 ;  /* 0x000000040c0c7c11 */ /* 0x000fe4000f8e10ff */
[----:B------:R-:W-:Y:S04]  /*0820*/  LDS R9, [R8] ;  /* 0x0000000008097984 */ /* 0x000fe80000000800 */
[----:B------:R0:W2:Y:S04]  /*0830*/  LDG.E R15, desc[UR6][R2.64] ;  /* 0x00000006020f7981 */ /* 0x0000a8000c1e1900 */
[----:B------:R-:W-:Y:S04]  /*0840*/  LDS R4, [R12+-0x4] ;  /* 0xfffffc000c047984 */ /* 0x000fe80000000800 */
[----:B------:R-:W-:Y:S04]  /*0850*/  LDS R5, [R12] ;  /* 0x000000000c057984 */ /* 0x000fe80000000800 */
[----:B------:R-:W1:Y:S04]  /*0860*/  LDS R6, [R12+0x4] ;  /* 0x000004000c067984 */ /* 0x000e680000000800 */
[----:B------:R-:W3:Y:S04]  /*0870*/  LDS R13, [R10+-0x4] ;  /* 0xfffffc000a0d7984 */ /* 0x000ee80000000800 */
[----:B0-----:R-:W-:Y:S04]  /*0880*/  LDS R3, [R10] ;  /* 0x000000000a037984 */ /* 0x001fe80000000800 */
[----:B------:R-:W0:Y:S01]  /*0890*/  LDS R2, [R10+0x4] ;  /* 0x000004000a027984 */ /* 0x000e220000000800 */
[----:B-1----:R-:W-:Y:S01]  /*08a0*/  IADD3 R4, PT, PT, R6, R4, R5 ;  /* 0x0000000406047210 */ /* 0x002fe20007ffe005 */
[----:B------:R-:W-:-:S03]  /*08b0*/  IMAD.MOV.U32 R5, RZ, RZ, RZ ;  /* 0x000000ffff057224 */ /* 0x000fc600078e00ff */
[----:B------:R-:W-:-:S04]  /*08c0*/  IADD3 R4, PT, PT, R9, R7, R4 ;  /* 0x0000000709047210 */ /* 0x000fc80007ffe004 */
[----:B---3--:R-:W-:-:S04]  /*08d0*/  IADD3 R4, PT, PT, R13, R4, R11 ;  /* 0x000000040d047210 */ /* 0x008fc80007ffe00b */
[----:B0-----:R-:W-:-:S04]  /*08e0*/  IADD3 R2, PT, PT, R2, R4, R3 ;  /* 0x0000000402027210 */ /* 0x001fc80007ffe003 */
[----:B--2---:R-:W-:-:S13]  /*08f0*/  ISETP.GT.AND P0, PT, R2, R15, PT ;  /* 0x0000000f0200720c */ /* 0x004fda0003f04270 */
[----:B------:R-:W-:Y:S05]  /*0900*/  @!P0 BREAK.RELIABLE B1 ;  /* 0x0000000000018942 */ /* 0x000fea0003800100 */
[----:B------:R-:W-:Y:S05]  /*0910*/  @!P0 BRA `(.L_x_5) ;  /* 0x0000000000448947 */ /* 0x000fea0003800000 */
.L_x_4:
[----:B------:R-:W-:Y:S05]  /*0920*/  BSYNC.RELIABLE B1 ;  /* 0x0000000000017941 */ /* 0x000fea0003800100 */
.L_x_2:
[----:B------:R-:W0:Y:S01]  /*0930*/  S2R R4, SR_LANEID ;  /* 0x0000000000047919 */ /* 0x000e220000000000 */
[----:B------:R-:W1:Y:S01]  /*0940*/  LDC R5, c[0x0][0x3a0] ;  /* 0x0000e800ff057b82 */ /* 0x000e620000000800 */
[----:B------:R-:W-:Y:S02]  /*0950*/  VOTEU.ANY UR5, UPT, PT ;  /* 0x0000000000057886 */ /* 0x000fe400038e0100 */
[----:B------:R-:W-:Y:S02]  /*0960*/  UFLO.U32 UR8, UR5 ;  /* 0x00000005000872bd */ /* 0x000fe400080e0000 */
[----:B------:R-:W2:Y:S03]  /*0970*/  POPC R7, UR5 ;  /* 0x0000000500077d09 */ /* 0x000ea60008000000 */
[----:B------:R-:W1:Y:S01]  /*0980*/  LDC.64 R2, c[0x0][0x398] ;  /* 0x0000e600ff027b82 */ /* 0x000e620000000a00 */
[----:B0-----:R-:W-:Y:S01]  /*0990*/  ISETP.EQ.U32.AND P0, PT, R4, UR8, PT ;  /* 0x0000000804007c0c */ /* 0x001fe2000bf02070 */
[----:B-1----:R-:W-:-:S12]  /*09a0*/  IMAD.WIDE R2, R5, 0x4, R2 ;  /* 0x0000000405027825 */ /* 0x002fd800078e0202 */
[----:B--2---:R0:W-:Y:S01]  /*09b0*/  @P0 REDG.E.ADD.STRONG.GPU desc[UR6][R2.64], R7 ;  /* 0x000000070200098e */ /* 0x0041e2000c12e106 */
[----:B------:R-:W-:Y:S01]  /*09c0*/  IMAD.MOV.U32 R5, RZ, RZ, 0xa ;  /* 0x0000000aff057424 */ /* 0x000fe200078e00ff */
[----:B------:R-:W-:Y:S06]  /*09d0*/  BRA `(.L_x_5) ;  /* 0x0000000000147947 */ /* 0x000fec0003800000 */
.L_x_1:
[----:B------:R-:W-:-:S13]  /*09e0*/  ISETP.GE.AND P0, PT, R17, 0x1, PT ;  /* 0x000000011100780c */ /* 0x000fda0003f06270 */
[C---:B------:R-:W-:Y:S01]  /*09f0*/  @P0 VIADD R5, R17.reuse, 0xffffffff ;  /* 0xffffffff11050836 */ /* 0x040fe20000000000 */
[----:B------:R-:W-:-:S04]  /*0a00*/  @P0 ISETP.NE.AND P1, PT, R17, 0x1, PT ;  /* 0x000000011100080c */ /* 0x000fc80003f25270 */
[----:B------:R-:W-:Y:S01]  /*0a10*/  @P0 SEL R5, R5, 0xffffffe2, P1 ;  /* 0xffffffe205050807 */ /* 0x000fe20000800000 */
[----:B------:R-:W-:-:S08]  /*0a20*/  @!P0 VIADD R5, R17, 0x1 ;  /* 0x0000000111058836 */ /* 0x000fd00000000000 */
.L_x_5:
[----:B------:R-:W-:Y:S05]  /*0a30*/  BSYNC.RECONVERGENT B0 ;  /* 0x0000000000007941 */ /* 0x000fea0003800200 */
.L_x_0:
[----:B------:R-:W-:Y:S05]  /*0a40*/  WARPSYNC.ALL ;  /* 0x0000000000007948 */ /* 0x000fea0003800000 */
[----:B0-----:R-:W0:Y:S02]  /*0a50*/  LDC.64 R2, c[0x0][0x388] ;  /* 0x0000e200ff027b82 */ /* 0x001e240000000a00 */
[----:B0-----:R-:W-:-:S05]  /*0a60*/  IMAD.WIDE R2, R0, 0x4, R2 ;  /* 0x0000000400027825 */ /* 0x001fca00078e0202 */
[----:B------:R-:W-:Y:S01]  /*0a70*/  STG.E desc[UR6][R2.64], R5 ;  /* 0x0000000502007986 */ /* 0x000fe2000c101906 */
[----:B------:R-:W-:Y:S05]  /*0a80*/  EXIT ;  /* 0x000000000000794d */ /* 0x000fea0003800000 */
.L_x_6:
[----:B------:R-:W-:-:S00]  /*0a90*/  BRA `(.L_x_6) ;  /* 0xfffffffc00fc7947 */ /* 0x000fc0000383ffff */
[----:B------:R-:W-:-:S00]  /*0aa0*/  NOP ;  /* 0x0000000000007918 */ /* 0x000fc00000000000 */
        /* <DEDUP_REMOVED lines=13> */
.L_x_7:


//--------------------- .nv.shared._Z14make_iterationPKiPiS0_S1_ii --------------------------
	.section	.nv.shared._Z14make_iterationPKiPiS0_S1_ii,"aw",@nobits
	.sectionflags	@""
	.align	4
.nv.shared._Z14make_iterationPKiPiS0_S1_ii:
	.zero		2048


//--------------------- .nv.shared.reserved.0     --------------------------
	.section	.nv.shared.reserved.0,"aw",@nobits
	.weak		__nv_reservedSMEM_offset_0_alias
	.size		__nv_reservedSMEM_offset_0_alias, 0, 64
	.other		__nv_reservedSMEM_offset_0_alias,@"STO_CUDA_RESERVED_SHARED STV_DEFAULT"
__nv_reservedSMEM_offset_0_alias:
	.zero		0
	.zero		64


//--------------------- .nv.constant0._Z14make_iterationPKiPiS0_S1_ii --------------------------
	.section	.nv.constant0._Z14make_iterationPKiPiS0_S1_ii,"a",@progbits
	.sectionflags	@""
	.align	4
.nv.constant0._Z14make_iterationPKiPiS0_S1_ii:
	.zero		936


//--------------------- SYMBOLS --------------------------

	.type		.nv.reservedSmem.offset0,@object
	.size		.nv.reservedSmem.offset0,0x4
	.type		.nv.reservedSmem.cap,@object
	.size		.nv.reservedSmem.cap,0x4
